//
// Generated by NVIDIA NVVM Compiler
//
// Compiler Build ID: CL-36424714
// Cuda compilation tools, release 13.0, V13.0.88
// Based on NVVM 20.0.0
//

.version 9.0
.target sm_100
.address_size 64

	// .globl	_Z19selectionSortKernelPiii

.visible .entry _Z19selectionSortKernelPiii(
	.param .u64 .ptr .align 1 _Z19selectionSortKernelPiii_param_0,
	.param .u32 _Z19selectionSortKernelPiii_param_1,
	.param .u32 _Z19selectionSortKernelPiii_param_2
)
{
	.reg .pred 	%p<45>;
	.reg .b16 	%rs<15>;
	.reg .b32 	%r<221>;
	.reg .b64 	%rd<97>;

	ld.param.u64 	%rd3, [_Z19selectionSortKernelPiii_param_0];
	ld.param.u32 	%r39, [_Z19selectionSortKernelPiii_param_1];
	ld.param.u32 	%r38, [_Z19selectionSortKernelPiii_param_2];
	cvta.to.global.u64 	%rd1, %rd3;
	mov.u32 	%r1, %ctaid.x;
	setp.ge.s32 	%p1, %r1, %r39;
	@%p1 bra 	$L__BB0_20;
	add.s32 	%r2, %r38, -1;
	setp.lt.s32 	%p2, %r38, 2;
	@%p2 bra 	$L__BB0_20;
	mul.lo.s32 	%r3, %r38, %r1;
	add.s32 	%r4, %r38, -2;
	cvt.u16.u32 	%rs1, %r38;
	mov.b32 	%r206, 0;
	mov.b16 	%rs13, 0;
	cvt.u64.u32 	%rd85, %r3;
	mov.u16 	%rs14, %rs13;
$L__BB0_3:
	sub.s32 	%r6, %r2, %r206;
	sub.s32 	%r42, %r4, %r206;
	add.s32 	%r7, %r206, 1;
	setp.lt.u32 	%p3, %r42, 15;
	mov.u32 	%r215, %r7;
	mov.u32 	%r220, %r206;
	@%p3 bra 	$L__BB0_7;
	add.s32 	%r208, %r3, %r206;
	and.b32  	%r43, %r6, -16;
	neg.s32 	%r207, %r43;
	mov.u32 	%r209, %r206;
	mov.u32 	%r220, %r206;
$L__BB0_5:
	.pragma "nounroll";
	add.s32 	%r44, %r209, 1;
	add.s32 	%r45, %r208, 1;
	mul.wide.u32 	%rd4, %r45, 4;
	add.s64 	%rd5, %rd1, %rd4;
	ld.global.u32 	%r46, [%rd5];
	add.s32 	%r47, %r220, %r3;
	mul.wide.s32 	%rd6, %r47, 4;
	add.s64 	%rd7, %rd1, %rd6;
	ld.global.u32 	%r48, [%rd7];
	setp.lt.s32 	%p4, %r46, %r48;
	selp.b32 	%r49, %r44, %r220, %p4;
	cvt.u64.u32 	%rd9, %r44;
	add.s64 	%rd10, %rd9, %rd85;
	shl.b64 	%rd11, %rd10, 2;
	add.s64 	%rd12, %rd1, %rd11;
	ld.global.u32 	%r50, [%rd12+4];
	add.s32 	%r51, %r49, %r3;
	mul.wide.s32 	%rd13, %r51, 4;
	add.s64 	%rd14, %rd1, %rd13;
	ld.global.u32 	%r52, [%rd14];
	setp.lt.s32 	%p5, %r50, %r52;
	add.s32 	%r53, %r209, 2;
	selp.b32 	%r54, %r53, %r49, %p5;
	ld.global.u32 	%r55, [%rd12+8];
	add.s32 	%r56, %r54, %r3;
	mul.wide.s32 	%rd15, %r56, 4;
	add.s64 	%rd16, %rd1, %rd15;
	ld.global.u32 	%r57, [%rd16];
	setp.lt.s32 	%p6, %r55, %r57;
	add.s32 	%r58, %r209, 3;
	selp.b32 	%r59, %r58, %r54, %p6;
	ld.global.u32 	%r60, [%rd12+12];
	add.s32 	%r61, %r59, %r3;
	mul.wide.s32 	%rd17, %r61, 4;
	add.s64 	%rd18, %rd1, %rd17;
	ld.global.u32 	%r62, [%rd18];
	setp.lt.s32 	%p7, %r60, %r62;
	add.s32 	%r63, %r209, 4;
	selp.b32 	%r64, %r63, %r59, %p7;
	ld.global.u32 	%r65, [%rd12+16];
	add.s32 	%r66, %r64, %r3;
	mul.wide.s32 	%rd19, %r66, 4;
	add.s64 	%rd20, %rd1, %rd19;
	ld.global.u32 	%r67, [%rd20];
	setp.lt.s32 	%p8, %r65, %r67;
	add.s32 	%r68, %r209, 5;
	selp.b32 	%r69, %r68, %r64, %p8;
	ld.global.u32 	%r70, [%rd12+20];
	add.s32 	%r71, %r69, %r3;
	mul.wide.s32 	%rd21, %r71, 4;
	add.s64 	%rd22, %rd1, %rd21;
	ld.global.u32 	%r72, [%rd22];
	setp.lt.s32 	%p9, %r70, %r72;
	add.s32 	%r73, %r209, 6;
	selp.b32 	%r74, %r73, %r69, %p9;
	ld.global.u32 	%r75, [%rd12+24];
	add.s32 	%r76, %r74, %r3;
	mul.wide.s32 	%rd23, %r76, 4;
	add.s64 	%rd24, %rd1, %rd23;
	ld.global.u32 	%r77, [%rd24];
	setp.lt.s32 	%p10, %r75, %r77;
	add.s32 	%r78, %r209, 7;
	selp.b32 	%r79, %r78, %r74, %p10;
	ld.global.u32 	%r80, [%rd12+28];
	add.s32 	%r81, %r79, %r3;
	mul.wide.s32 	%rd25, %r81, 4;
	add.s64 	%rd26, %rd1, %rd25;
	ld.global.u32 	%r82, [%rd26];
	setp.lt.s32 	%p11, %r80, %r82;
	add.s32 	%r83, %r209, 8;
	selp.b32 	%r84, %r83, %r79, %p11;
	ld.global.u32 	%r85, [%rd12+32];
	add.s32 	%r86, %r84, %r3;
	mul.wide.s32 	%rd27, %r86, 4;
	add.s64 	%rd28, %rd1, %rd27;
	ld.global.u32 	%r87, [%rd28];
	setp.lt.s32 	%p12, %r85, %r87;
	add.s32 	%r88, %r209, 9;
	selp.b32 	%r89, %r88, %r84, %p12;
	ld.global.u32 	%r90, [%rd12+36];
	add.s32 	%r91, %r89, %r3;
	mul.wide.s32 	%rd29, %r91, 4;
	add.s64 	%rd30, %rd1, %rd29;
	ld.global.u32 	%r92, [%rd30];
	setp.lt.s32 	%p13, %r90, %r92;
	add.s32 	%r93, %r209, 10;
	selp.b32 	%r94, %r93, %r89, %p13;
	ld.global.u32 	%r95, [%rd12+40];
	add.s32 	%r96, %r94, %r3;
	mul.wide.s32 	%rd31, %r96, 4;
	add.s64 	%rd32, %rd1, %rd31;
	ld.global.u32 	%r97, [%rd32];
	setp.lt.s32 	%p14, %r95, %r97;
	add.s32 	%r98, %r209, 11;
	selp.b32 	%r99, %r98, %r94, %p14;
	ld.global.u32 	%r100, [%rd12+44];
	add.s32 	%r101, %r99, %r3;
	mul.wide.s32 	%rd33, %r101, 4;
	add.s64 	%rd34, %rd1, %rd33;
	ld.global.u32 	%r102, [%rd34];
	setp.lt.s32 	%p15, %r100, %r102;
	add.s32 	%r103, %r209, 12;
	selp.b32 	%r104, %r103, %r99, %p15;
	ld.global.u32 	%r105, [%rd12+48];
	add.s32 	%r106, %r104, %r3;
	mul.wide.s32 	%rd35, %r106, 4;
	add.s64 	%rd36, %rd1, %rd35;
	ld.global.u32 	%r107, [%rd36];
	setp.lt.s32 	%p16, %r105, %r107;
	add.s32 	%r108, %r209, 13;
	selp.b32 	%r109, %r108, %r104, %p16;
	ld.global.u32 	%r110, [%rd12+52];
	add.s32 	%r111, %r109, %r3;
	mul.wide.s32 	%rd37, %r111, 4;
	add.s64 	%rd38, %rd1, %rd37;
	ld.global.u32 	%r112, [%rd38];
	setp.lt.s32 	%p17, %r110, %r112;
	add.s32 	%r113, %r209, 14;
	selp.b32 	%r114, %r113, %r109, %p17;
	ld.global.u32 	%r115, [%rd12+56];
	add.s32 	%r116, %r114, %r3;
	mul.wide.s32 	%rd39, %r116, 4;
	add.s64 	%rd40, %rd1, %rd39;
	ld.global.u32 	%r117, [%rd40];
	setp.lt.s32 	%p18, %r115, %r117;
	add.s32 	%r118, %r209, 15;
	selp.b32 	%r119, %r118, %r114, %p18;
	ld.global.u32 	%r120, [%rd12+60];
	add.s32 	%r121, %r119, %r3;
	mul.wide.s32 	%rd41, %r121, 4;
	add.s64 	%rd42, %rd1, %rd41;
	ld.global.u32 	%r122, [%rd42];
	setp.lt.s32 	%p19, %r120, %r122;
	add.s32 	%r209, %r209, 16;
	selp.b32 	%r220, %r209, %r119, %p19;
	add.s32 	%r208, %r208, 16;
	add.s32 	%r207, %r207, 16;
	setp.ne.s32 	%p20, %r207, 0;
	@%p20 bra 	$L__BB0_5;
	add.s32 	%r215, %r209, 1;
$L__BB0_7:
	and.b32  	%r123, %r6, 15;
	setp.eq.s32 	%p21, %r123, 0;
	@%p21 bra 	$L__BB0_17;
	not.b16 	%rs9, %rs14;
	add.s16 	%rs10, %rs9, %rs1;
	cvt.u32.u16 	%r125, %rs10;
	and.b32  	%r22, %r125, 15;
	add.s32 	%r126, %r22, -1;
	setp.lt.u32 	%p22, %r126, 7;
	@%p22 bra 	$L__BB0_10;
	add.s32 	%r127, %r215, %r3;
	mul.wide.u32 	%rd43, %r127, 4;
	add.s64 	%rd44, %rd1, %rd43;
	ld.global.u32 	%r128, [%rd44];
	add.s32 	%r129, %r220, %r3;
	mul.wide.s32 	%rd45, %r129, 4;
	add.s64 	%rd46, %rd1, %rd45;
	ld.global.u32 	%r130, [%rd46];
	setp.lt.s32 	%p23, %r128, %r130;
	selp.b32 	%r131, %r215, %r220, %p23;
	add.s32 	%r132, %r215, 1;
	cvt.u64.u32 	%rd48, %r215;
	add.s64 	%rd49, %rd48, %rd85;
	shl.b64 	%rd50, %rd49, 2;
	add.s64 	%rd51, %rd1, %rd50;
	ld.global.u32 	%r133, [%rd51+4];
	add.s32 	%r134, %r131, %r3;
	mul.wide.s32 	%rd52, %r134, 4;
	add.s64 	%rd53, %rd1, %rd52;
	ld.global.u32 	%r135, [%rd53];
	setp.lt.s32 	%p24, %r133, %r135;
	selp.b32 	%r136, %r132, %r131, %p24;
	add.s32 	%r137, %r215, 2;
	ld.global.u32 	%r138, [%rd51+8];
	add.s32 	%r139, %r136, %r3;
	mul.wide.s32 	%rd54, %r139, 4;
	add.s64 	%rd55, %rd1, %rd54;
	ld.global.u32 	%r140, [%rd55];
	setp.lt.s32 	%p25, %r138, %r140;
	selp.b32 	%r141, %r137, %r136, %p25;
	add.s32 	%r142, %r215, 3;
	ld.global.u32 	%r143, [%rd51+12];
	add.s32 	%r144, %r141, %r3;
	mul.wide.s32 	%rd56, %r144, 4;
	add.s64 	%rd57, %rd1, %rd56;
	ld.global.u32 	%r145, [%rd57];
	setp.lt.s32 	%p26, %r143, %r145;
	selp.b32 	%r146, %r142, %r141, %p26;
	add.s32 	%r147, %r215, 4;
	ld.global.u32 	%r148, [%rd51+16];
	add.s32 	%r149, %r146, %r3;
	mul.wide.s32 	%rd58, %r149, 4;
	add.s64 	%rd59, %rd1, %rd58;
	ld.global.u32 	%r150, [%rd59];
	setp.lt.s32 	%p27, %r148, %r150;
	selp.b32 	%r151, %r147, %r146, %p27;
	add.s32 	%r152, %r215, 5;
	ld.global.u32 	%r153, [%rd51+20];
	add.s32 	%r154, %r151, %r3;
	mul.wide.s32 	%rd60, %r154, 4;
	add.s64 	%rd61, %rd1, %rd60;
	ld.global.u32 	%r155, [%rd61];
	setp.lt.s32 	%p28, %r153, %r155;
	selp.b32 	%r156, %r152, %r151, %p28;
	add.s32 	%r157, %r215, 6;
	ld.global.u32 	%r158, [%rd51+24];
	add.s32 	%r159, %r156, %r3;
	mul.wide.s32 	%rd62, %r159, 4;
	add.s64 	%rd63, %rd1, %rd62;
	ld.global.u32 	%r160, [%rd63];
	setp.lt.s32 	%p29, %r158, %r160;
	selp.b32 	%r161, %r157, %r156, %p29;
	add.s32 	%r162, %r215, 7;
	ld.global.u32 	%r163, [%rd51+28];
	add.s32 	%r164, %r161, %r3;
	mul.wide.s32 	%rd64, %r164, 4;
	add.s64 	%rd65, %rd1, %rd64;
	ld.global.u32 	%r165, [%rd65];
	setp.lt.s32 	%p30, %r163, %r165;
	selp.b32 	%r220, %r162, %r161, %p30;
	add.s32 	%r215, %r215, 8;
$L__BB0_10:
	and.b32  	%r166, %r22, 7;
	setp.eq.s32 	%p31, %r166, 0;
	@%p31 bra 	$L__BB0_17;
	not.b16 	%rs11, %rs13;
	add.s16 	%rs12, %rs11, %rs1;
	cvt.u32.u16 	%r168, %rs12;
	and.b32  	%r169, %r168, 7;
	and.b32  	%r28, %r168, 3;
	add.s32 	%r170, %r169, -1;
	setp.lt.u32 	%p32, %r170, 3;
	@%p32 bra 	$L__BB0_13;
	add.s32 	%r171, %r215, %r3;
	mul.wide.u32 	%rd66, %r171, 4;
	add.s64 	%rd67, %rd1, %rd66;
	ld.global.u32 	%r172, [%rd67];
	add.s32 	%r173, %r220, %r3;
	mul.wide.s32 	%rd68, %r173, 4;
	add.s64 	%rd69, %rd1, %rd68;
	ld.global.u32 	%r174, [%rd69];
	setp.lt.s32 	%p33, %r172, %r174;
	selp.b32 	%r175, %r215, %r220, %p33;
	add.s32 	%r176, %r215, 1;
	cvt.u64.u32 	%rd71, %r215;
	add.s64 	%rd72, %rd71, %rd85;
	shl.b64 	%rd73, %rd72, 2;
	add.s64 	%rd74, %rd1, %rd73;
	ld.global.u32 	%r177, [%rd74+4];
	add.s32 	%r178, %r175, %r3;
	mul.wide.s32 	%rd75, %r178, 4;
	add.s64 	%rd76, %rd1, %rd75;
	ld.global.u32 	%r179, [%rd76];
	setp.lt.s32 	%p34, %r177, %r179;
	selp.b32 	%r180, %r176, %r175, %p34;
	add.s32 	%r181, %r215, 2;
	ld.global.u32 	%r182, [%rd74+8];
	add.s32 	%r183, %r180, %r3;
	mul.wide.s32 	%rd77, %r183, 4;
	add.s64 	%rd78, %rd1, %rd77;
	ld.global.u32 	%r184, [%rd78];
	setp.lt.s32 	%p35, %r182, %r184;
	selp.b32 	%r185, %r181, %r180, %p35;
	add.s32 	%r186, %r215, 3;
	ld.global.u32 	%r187, [%rd74+12];
	add.s32 	%r188, %r185, %r3;
	mul.wide.s32 	%rd79, %r188, 4;
	add.s64 	%rd80, %rd1, %rd79;
	ld.global.u32 	%r189, [%rd80];
	setp.lt.s32 	%p36, %r187, %r189;
	selp.b32 	%r220, %r186, %r185, %p36;
	add.s32 	%r215, %r215, 4;
$L__BB0_13:
	setp.eq.s32 	%p37, %r28, 0;
	@%p37 bra 	$L__BB0_17;
	add.s32 	%r190, %r215, %r3;
	mul.wide.u32 	%rd81, %r190, 4;
	add.s64 	%rd82, %rd1, %rd81;
	ld.global.u32 	%r191, [%rd82];
	add.s32 	%r192, %r220, %r3;
	mul.wide.s32 	%rd83, %r192, 4;
	add.s64 	%rd84, %rd1, %rd83;
	ld.global.u32 	%r193, [%rd84];
	setp.lt.s32 	%p38, %r191, %r193;
	selp.b32 	%r220, %r215, %r220, %p38;
	setp.eq.s32 	%p39, %r28, 1;
	@%p39 bra 	$L__BB0_17;
	add.s32 	%r194, %r215, 1;
	cvt.u64.u32 	%rd86, %r215;
	add.s64 	%rd87, %rd86, %rd85;
	shl.b64 	%rd88, %rd87, 2;
	add.s64 	%rd2, %rd1, %rd88;
	ld.global.u32 	%r195, [%rd2+4];
	add.s32 	%r196, %r220, %r3;
	mul.wide.s32 	%rd89, %r196, 4;
	add.s64 	%rd90, %rd1, %rd89;
	ld.global.u32 	%r197, [%rd90];
	setp.lt.s32 	%p40, %r195, %r197;
	selp.b32 	%r220, %r194, %r220, %p40;
	setp.eq.s32 	%p41, %r28, 2;
	@%p41 bra 	$L__BB0_17;
	add.s32 	%r198, %r215, 2;
	ld.global.u32 	%r199, [%rd2+8];
	add.s32 	%r200, %r220, %r3;
	mul.wide.s32 	%rd91, %r200, 4;
	add.s64 	%rd92, %rd1, %rd91;
	ld.global.u32 	%r201, [%rd92];
	setp.lt.s32 	%p42, %r199, %r201;
	selp.b32 	%r220, %r198, %r220, %p42;
$L__BB0_17:
	setp.eq.s32 	%p43, %r220, %r206;
	@%p43 bra 	$L__BB0_19;
	add.s32 	%r202, %r206, %r3;
	mul.wide.u32 	%rd93, %r202, 4;
	add.s64 	%rd94, %rd1, %rd93;
	ld.global.u32 	%r203, [%rd94];
	add.s32 	%r204, %r220, %r3;
	mul.wide.s32 	%rd95, %r204, 4;
	add.s64 	%rd96, %rd1, %rd95;
	ld.global.u32 	%r205, [%rd96];
	st.global.u32 	[%rd94], %r205;
	st.global.u32 	[%rd96], %r203;
$L__BB0_19:
	setp.ne.s32 	%p44, %r7, %r2;
	add.s16 	%rs14, %rs14, 1;
	add.s16 	%rs13, %rs13, 1;
	mov.u32 	%r206, %r7;
	@%p44 bra 	$L__BB0_3;
$L__BB0_20:
	ret;

}


// ===== COMPILED SASS (sm_100) =====

	.target	sm_100

	.elftype	@"ET_EXEC"


//--------------------- .note.nv.tkinfo           --------------------------
	.section	.note.nv.tkinfo,"",@"SHT_NOTE"
	.sectionflags	@"SHF_NOTE_NV_TKINFO"
	.tkinfo
        /*0018*/ 	.word	0x00000002
        /*0030*/ 	.string	""
        /*0030*/ 	.string	"ptxas"
        /*0030*/ 	.string	"Cuda compilation tools, release 13.0, V13.0.88"
        /*0030*/ 	.string	"Build cuda_13.0.r13.0/compiler.36424714_0"
        /*0030*/ 	.string	"-arch sm_100 -m 64 "



//--------------------- .note.nv.cuinfo           --------------------------
	.section	.note.nv.cuinfo,"",@"SHT_NOTE"
	.sectionflags	@"SHF_NOTE_NV_CUINFO"
        /*0018*/ 	.short	0x0002
        /*001a*/ 	.short	0x0064
        /*001c*/ 	.short	0x0082
	.zero		2


//--------------------- .nv.info                  --------------------------
	.section	.nv.info,"",@"SHT_CUDA_INFO"
	.align	4


	//----- nvinfo : EIATTR_REGCOUNT
	.align		4
        /*0000*/ 	.byte	0x04, 0x2f
        /*0002*/ 	.short	(.L_1 - .L_0)
	.align		4
.L_0:
        /*0004*/ 	.word	index@(_Z19selectionSortKernelPiii)
        /*0008*/ 	.word	0x00000017


	//----- nvinfo : EIATTR_FRAME_SIZE
	.align		4
.L_1:
        /*000c*/ 	.byte	0x04, 0x11
        /*000e*/ 	.short	(.L_3 - .L_2)
	.align		4
.L_2:
        /*0010*/ 	.word	index@(_Z19selectionSortKernelPiii)
        /*0014*/ 	.word	0x00000000


	//----- nvinfo : EIATTR_MIN_STACK_SIZE
	.align		4
.L_3:
        /*0018*/ 	.byte	0x04, 0x12
        /*001a*/ 	.short	(.L_5 - .L_4)
	.align		4
.L_4:
        /*001c*/ 	.word	index@(_Z19selectionSortKernelPiii)
        /*0020*/ 	.word	0x00000000
.L_5:


//--------------------- .nv.compat                --------------------------
	.section	.nv.compat,"",@"SHT_CUDA_COMPAT_INFO"
	.align	4
        /*0000*/ 	.byte	0x02, 0x09, 0x00, 0x00, 0x02, 0x02, 0x01, 0x00, 0x02, 0x05, 0x05, 0x00, 0x03, 0x07, 0x01, 0x01
        /*0010*/ 	.byte	0x02, 0x03, 0x00, 0x00, 0x02, 0x06, 0x01, 0x00, 0x04, 0x0b, 0x08, 0x00, 0x09, 0x00, 0x00, 0x00
        /*0020*/ 	.byte	0x00, 0x00, 0x00, 0x00


//--------------------- .nv.info._Z19selectionSortKernelPiii --------------------------
	.section	.nv.info._Z19selectionSortKernelPiii,"",@"SHT_CUDA_INFO"
	.sectionflags	@""
	.align	4


	//----- nvinfo : EIATTR_CUDA_API_VERSION
	.align		4
        /*0000*/ 	.byte	0x04, 0x37
        /*0002*/ 	.short	(.L_7 - .L_6)
.L_6:
        /*0004*/ 	.word	0x00000082


	//----- nvinfo : EIATTR_KPARAM_INFO
	.align		4
.L_7:
        /*0008*/ 	.byte	0x04, 0x17
        /*000a*/ 	.short	(.L_9 - .L_8)
.L_8:
        /*000c*/ 	.word	0x00000000
        /*0010*/ 	.short	0x0002
        /*0012*/ 	.short	0x000c
        /*0014*/ 	.byte	0x00, 0xf0, 0x11, 0x00


	//----- nvinfo : EIATTR_KPARAM_INFO
	.align		4
.L_9:
        /*0018*/ 	.byte	0x04, 0x17
        /*001a*/ 	.short	(.L_11 - .L_10)
.L_10:
        /*001c*/ 	.word	0x00000000
        /*0020*/ 	.short	0x0001
        /*0022*/ 	.short	0x0008
        /*0024*/ 	.byte	0x00, 0xf0, 0x11, 0x00


	//----- nvinfo : EIATTR_KPARAM_INFO
	.align		4
.L_11:
        /*0028*/ 	.byte	0x04, 0x17
        /*002a*/ 	.short	(.L_13 - .L_12)
.L_12:
        /*002c*/ 	.word	0x00000000
        /*0030*/ 	.short	0x0000
        /*0032*/ 	.short	0x0000
        /*0034*/ 	.byte	0x00, 0xf5, 0x21, 0x00


	//----- nvinfo : EIATTR_SPARSE_MMA_MASK
	.align		4
.L_13:
        /*0038*/ 	.byte	0x03, 0x50
        /*003a*/ 	.short	0x0000


	//----- nvinfo : EIATTR_MAXREG_COUNT
	.align		4
        /*003c*/ 	.byte	0x03, 0x1b
        /*003e*/ 	.short	0x00ff


	//----- nvinfo : EIATTR_MERCURY_ISA_VERSION
	.align		4
        /*0040*/ 	.byte	0x03, 0x5f
        /*0042*/ 	.short	0x0101


	//----- nvinfo : EIATTR_VRC_CTA_INIT_COUNT
	.align		4
        /*0044*/ 	.byte	0x02, 0x4a
	.zero		1
	.zero		1


	//----- nvinfo : EIATTR_EXIT_INSTR_OFFSETS
	.align		4
        /*0048*/ 	.byte	0x04, 0x1c
        /*004a*/ 	.short	(.L_15 - .L_14)


	//   ....[0]....
.L_14:
        /*004c*/ 	.word	0x00000040


	//   ....[1]....
        /*0050*/ 	.word	0x00000070


	//   ....[2]....
        /*0054*/ 	.word	0x00001250


	//----- nvinfo : EIATTR_CBANK_PARAM_SIZE
	.align		4
.L_15:
        /*0058*/ 	.byte	0x03, 0x19
        /*005a*/ 	.short	0x0010


	//----- nvinfo : EIATTR_PARAM_CBANK
	.align		4
        /*005c*/ 	.byte	0x04, 0x0a
        /*005e*/ 	.short	(.L_17 - .L_16)
	.align		4
.L_16:
        /*0060*/ 	.word	index@(.nv.constant0._Z19selectionSortKernelPiii)
        /*0064*/ 	.short	0x0380
        /*0066*/ 	.short	0x0010


	//----- nvinfo : EIATTR_SW_WAR
	.align		4
.L_17:
        /*0068*/ 	.byte	0x04, 0x36
        /*006a*/ 	.short	(.L_19 - .L_18)
.L_18:
        /*006c*/ 	.word	0x00000008
.L_19:


//--------------------- .nv.callgraph             --------------------------
	.section	.nv.callgraph,"",@"SHT_CUDA_CALLGRAPH"
	.align	4
	.sectionentsize	8
	.align		4
        /*0000*/ 	.word	0x00000000
	.align		4
        /*0004*/ 	.word	0xffffffff
	.align		4
        /*0008*/ 	.word	0x00000000
	.align		4
        /*000c*/ 	.word	0xfffffffe
	.align		4
        /*0010*/ 	.word	0x00000000
	.align		4
        /*0014*/ 	.word	0xfffffffd
	.align		4
        /*0018*/ 	.word	0x00000000
	.align		4
        /*001c*/ 	.word	0xfffffffc


//--------------------- .text._Z19selectionSortKernelPiii --------------------------
	.section	.text._Z19selectionSortKernelPiii,"ax",@progbits
	.align	128
        .global         _Z19selectionSortKernelPiii
        .type           _Z19selectionSortKernelPiii,@function
        .size           _Z19selectionSortKernelPiii,(.L_x_7 - _Z19selectionSortKernelPiii)
        .other          _Z19selectionSortKernelPiii,@"STO_CUDA_ENTRY STV_DEFAULT"
_Z19selectionSortKernelPiii:
.text._Z19selectionSortKernelPiii:
[----:B------:R-:W-:Y:S08]  /*0000*/  LDC R1, c[0x0][0x37c] ;  /* 0x0000df00ff017b82 */ /* 0x000ff00000000800 */
[----:B------:R-:W0:Y:S08]  /*0010*/  S2UR UR4, SR_CTAID.X ;  /* 0x00000000000479c3 */ /* 0x000e300000002500 */
[----:B------:R-:W0:Y:S02]  /*0020*/  LDC R0, c[0x0][0x388] ;  /* 0x0000e200ff007b82 */ /* 0x000e240000000800 */
[----:B0-----:R-:W-:-:S13]  /*0030*/  ISETP.LE.AND P0, PT, R0, UR4, PT ;  /* 0x0000000400007c0c */ /* 0x001fda000bf03270 */
[----:B------:R-:W-:Y:S05]  /*0040*/  @P0 EXIT ;  /* 0x000000000000094d */ /* 0x000fea0003800000 */
[----:B------:R-:W0:Y:S02]  /*0050*/  LDC R2, c[0x0][0x38c] ;  /* 0x0000e300ff027b82 */ /* 0x000e240000000800 */
[----:B0-----:R-:W-:-:S13]  /*0060*/  ISETP.GE.AND P0, PT, R2, 0x2, PT ;  /* 0x000000020200780c */ /* 0x001fda0003f06270 */
[----:B------:R-:W-:Y:S05]  /*0070*/  @!P0 EXIT ;  /* 0x000000000000894d */ /* 0x000fea0003800000 */
[C---:B------:R-:W-:Y:S01]  /*0080*/  IMAD R0, R2.reuse, UR4, RZ ;  /* 0x0000000402007c24 */ /* 0x040fe2000f8e02ff */
[----:B------:R-:W-:Y:S01]  /*0090*/  PRMT R3, RZ, 0x7610, R3 ;  /* 0x00007610ff037816 */ /* 0x000fe20000000003 */
[----:B------:R-:W-:Y:S01]  /*00a0*/  VIADD R2, R2, 0xffffffff ;  /* 0xffffffff02027836 */ /* 0x000fe20000000000 */
[----:B------:R-:W-:Y:S01]  /*00b0*/  PRMT R4, RZ, 0x7610, R4 ;  /* 0x00007610ff047816 */ /* 0x000fe20000000004 */
[----:B------:R-:W0:Y:S01]  /*00c0*/  LDCU.U16 UR7, c[0x0][0x38c] ;  /* 0x00007180ff0777ac */ /* 0x000e220008000400 */
[----:B------:R-:W1:Y:S01]  /*00d0*/  LDCU.64 UR8, c[0x0][0x358] ;  /* 0x00006b00ff0877ac */ /* 0x000e620008000a00 */
[----:B------:R-:W-:-:S05]  /*00e0*/  UMOV UR4, URZ ;  /* 0x000000ff00047c82 */ /* 0x000fca0008000000 */
.L_x_5:
[----:B------:R-:W2:Y:S01]  /*00f0*/  LDCU UR5, c[0x0][0x38c] ;  /* 0x00007180ff0577ac */ /* 0x000ea20008000800 */
[----:B------:R-:W-:Y:S01]  /*0100*/  VIADD R13, R2, -UR4 ;  /* 0x80000004020d7c36 */ /* 0x000fe20008000000 */
[----:B------:R-:W-:Y:S01]  /*0110*/  MOV R5, UR4 ;  /* 0x0000000400057c02 */ /* 0x000fe20008000f00 */
[----:B------:R-:W-:-:S06]  /*0120*/  UIADD3 UR6, UPT, UPT, UR4, 0x1, URZ ;  /* 0x0000000104067890 */ /* 0x000fcc000fffe0ff */
[----:B------:R-:W-:Y:S01]  /*0130*/  IMAD.U32 R7, RZ, RZ, UR6 ;  /* 0x00000006ff077e24 */ /* 0x000fe2000f8e00ff */
[----:B--2---:R-:W-:-:S04]  /*0140*/  UIADD3 UR5, UPT, UPT, -UR4, -0x2, UR5 ;  /* 0xfffffffe04057890 */ /* 0x004fc8000fffe105 */
[----:B------:R-:W-:-:S09]  /*0150*/  UISETP.GE.U32.AND UP0, UPT, UR5, 0xf, UPT ;  /* 0x0000000f0500788c */ /* 0x000fd2000bf06070 */
[----:B------:R-:W-:Y:S05]  /*0160*/  BRA.U !UP0, `(.L_x_0) ;  /* 0x0000000508d07547 */ /* 0x000fea000b800000 */
[----:B------:R-:W-:Y:S01]  /*0170*/  LOP3.LUT R10, R13, 0xfffffff0, RZ, 0xc0, !PT ;  /* 0xfffffff00d0a7812 */ /* 0x000fe200078ec0ff */
[----:B------:R-:W-:Y:S01]  /*0180*/  VIADD R11, R0, UR4 ;  /* 0x00000004000b7c36 */ /* 0x000fe20008000000 */
[----:B------:R-:W-:Y:S01]  /*0190*/  MOV R12, UR4 ;  /* 0x00000004000c7c02 */ /* 0x000fe20008000f00 */
[----:B------:R-:W-:Y:S02]  /*01a0*/  IMAD.U32 R5, RZ, RZ, UR4 ;  /* 0x00000004ff057e24 */ /* 0x000fe4000f8e00ff */
[----:B------:R-:W-:-:S07]  /*01b0*/  IMAD.MOV R10, RZ, RZ, -R10 ;  /* 0x000000ffff0a7224 */ /* 0x000fce00078e0a0a */
.L_x_1:
[----:B------:R-:W2:Y:S01]  /*01c0*/  LDC.64 R6, c[0x0][0x380] ;  /* 0x0000e000ff067b82 */ /* 0x000ea20000000a00 */
[----:B------:R-:W-:Y:S01]  /*01d0*/  IADD3 R15, PT, PT, R11, 0x1, RZ ;  /* 0x000000010b0f7810 */ /* 0x000fe20007ffe0ff */
[----:B------:R-:W-:-:S06]  /*01e0*/  IMAD.IADD R17, R0, 0x1, R5 ;  /* 0x0000000100117824 */ /* 0x000fcc00078e0205 */
[----:B------:R-:W3:Y:S01]  /*01f0*/  LDC.64 R8, c[0x0][0x380] ;  /* 0x0000e000ff087b82 */ /* 0x000ee20000000a00 */
[----:B--2---:R-:W-:-:S04]  /*0200*/  IMAD.WIDE.U32 R14, R15, 0x4, R6 ;  /* 0x000000040f0e7825 */ /* 0x004fc800078e0006 */
[----:B------:R-:W-:Y:S02]  /*0210*/  IMAD.WIDE R16, R17, 0x4, R6 ;  /* 0x0000000411107825 */ /* 0x000fe400078e0206 */
[----:B-1----:R-:W2:Y:S04]  /*0220*/  LDG.E R14, desc[UR8][R14.64] ;  /* 0x000000080e0e7981 */ /* 0x002ea8000c1e1900 */
[----:B------:R-:W2:Y:S01]  /*0230*/  LDG.E R17, desc[UR8][R16.64] ;  /* 0x0000000810117981 */ /* 0x000ea2000c1e1900 */
[----:B------:R-:W-:-:S05]  /*0240*/  VIADD R18, R12, 0x1 ;  /* 0x000000010c127836 */ /* 0x000fca0000000000 */
[----:B------:R-:W-:Y:S02]  /*0250*/  IADD3 R20, P1, PT, R0, R18, RZ ;  /* 0x0000001200147210 */ /* 0x000fe40007f3e0ff */
[----:B--2---:R-:W-:-:S04]  /*0260*/  ISETP.GE.AND P0, PT, R14, R17, PT ;  /* 0x000000110e00720c */ /* 0x004fc80003f06270 */
[----:B------:R-:W-:Y:S02]  /*0270*/  SEL R5, R18, R5, !P0 ;  /* 0x0000000512057207 */ /* 0x000fe40004000000 */
[----:B------:R-:W-:Y:S02]  /*0280*/  IADD3.X R18, PT, PT, RZ, RZ, RZ, P1, !PT ;  /* 0x000000ffff127210 */ /* 0x000fe40000ffe4ff */
[----:B---3--:R-:W-:Y:S01]  /*0290*/  LEA R8, P0, R20, R8, 0x2 ;  /* 0x0000000814087211 */ /* 0x008fe200078010ff */
[----:B------:R-:W-:-:S03]  /*02a0*/  IMAD.IADD R19, R0, 0x1, R5 ;  /* 0x0000000100137824 */ /* 0x000fc600078e0205 */
[----:B------:R-:W-:Y:S01]  /*02b0*/  LEA.HI.X R9, R20, R9, R18, 0x2, P0 ;  /* 0x0000000914097211 */ /* 0x000fe200000f1412 */
[----:B------:R-:W-:-:S04]  /*02c0*/  IMAD.WIDE R14, R19, 0x4, R6 ;  /* 0x00000004130e7825 */ /* 0x000fc800078e0206 */
[----:B------:R-:W2:Y:S04]  /*02d0*/  LDG.E R16, desc[UR8][R8.64+0x4] ;  /* 0x0000040808107981 */ /* 0x000ea8000c1e1900 */
[----:B------:R-:W2:Y:S04]  /*02e0*/  LDG.E R15, desc[UR8][R14.64] ;  /* 0x000000080e0f7981 */ /* 0x000ea8000c1e1900 */
[----:B------:R-:W3:Y:S04]  /*02f0*/  LDG.E R18, desc[UR8][R8.64+0x8] ;  /* 0x0000080808127981 */ /* 0x000ee8000c1e1900 */
[----:B------:R-:W4:Y:S01]  /*0300*/  LDG.E R14, desc[UR8][R8.64+0xc] ;  /* 0x00000c08080e7981 */ /* 0x000f22000c1e1900 */
[----:B--2---:R-:W-:-:S13]  /*0310*/  ISETP.GE.AND P0, PT, R16, R15, PT ;  /* 0x0000000f1000720c */ /* 0x004fda0003f06270 */
[----:B------:R-:W-:-:S05]  /*0320*/  @!P0 VIADD R5, R12, 0x2 ;  /* 0x000000020c058836 */ /* 0x000fca0000000000 */
[----:B------:R-:W-:-:S05]  /*0330*/  IADD3 R17, PT, PT, R0, R5, RZ ;  /* 0x0000000500117210 */ /* 0x000fca0007ffe0ff */
[----:B------:R-:W-:-:S06]  /*0340*/  IMAD.WIDE R16, R17, 0x4, R6 ;  /* 0x0000000411107825 */ /* 0x000fcc00078e0206 */
[----:B------:R-:W3:Y:S04]  /*0350*/  LDG.E R17, desc[UR8][R16.64] ;  /* 0x0000000810117981 */ /* 0x000ee8000c1e1900 */
[----:B------:R-:W2:Y:S01]  /*0360*/  LDG.E R16, desc[UR8][R8.64+0x10] ;  /* 0x0000100808107981 */ /* 0x000ea2000c1e1900 */
[----:B---3--:R-:W-:-:S13]  /*0370*/  ISETP.GE.AND P0, PT, R18, R17, PT ;  /* 0x000000111200720c */ /* 0x008fda0003f06270 */
[----:B------:R-:W-:-:S04]  /*0380*/  @!P0 VIADD R5, R12, 0x3 ;  /* 0x000000030c058836 */ /* 0x000fc80000000000 */
[----:B------:R-:W-:-:S04]  /*0390*/  IMAD.IADD R19, R0, 0x1, R5 ;  /* 0x0000000100137824 */ /* 0x000fc800078e0205 */
[----:B------:R-:W-:-:S06]  /*03a0*/  IMAD.WIDE R18, R19, 0x4, R6 ;  /* 0x0000000413127825 */ /* 0x000fcc00078e0206 */
[----:B------:R-:W4:Y:S04]  /*03b0*/  LDG.E R19, desc[UR8][R18.64] ;  /* 0x0000000812137981 */ /* 0x000f28000c1e1900 */
[----:B------:R-:W3:Y:S01]  /*03c0*/  LDG.E R18, desc[UR8][R8.64+0x14] ;  /* 0x0000140808127981 */ /* 0x000ee2000c1e1900 */
[----:B----4-:R-:W-:-:S13]  /*03d0*/  ISETP.GE.AND P0, PT, R14, R19, PT ;  /* 0x000000130e00720c */ /* 0x010fda0003f06270 */
[----:B------:R-:W-:-:S05]  /*03e0*/  @!P0 IADD3 R5, PT, PT, R12, 0x4, RZ ;  /* 0x000000040c058810 */ /* 0x000fca0007ffe0ff */
[----:B------:R-:W-:-:S04]  /*03f0*/  IMAD.IADD R15, R0, 0x1, R5 ;  /* 0x00000001000f7824 */ /* 0x000fc800078e0205 */
[----:B------:R-:W-:-:S06]  /*0400*/  IMAD.WIDE R14, R15, 0x4, R6 ;  /* 0x000000040f0e7825 */ /* 0x000fcc00078e0206 */
[----:B------:R-:W2:Y:S04]  /*0410*/  LDG.E R15, desc[UR8][R14.64] ;  /* 0x000000080e0f7981 */ /* 0x000ea8000c1e1900 */
        /* <DEDUP_REMOVED lines=59> */
[----:B------:R-:W3:Y:S02]  /*07d0*/  LDG.E R17, desc[UR8][R16.64] ;  /* 0x0000000810117981 */ /* 0x000ee4000c1e1900 */
[----:B---3--:R-:W-:-:S13]  /*07e0*/  ISETP.GE.AND P0, PT, R18, R17, PT ;  /* 0x000000111200720c */ /* 0x008fda0003f06270 */
[----:B------:R-:W-:-:S04]  /*07f0*/  @!P0 VIADD R5, R12, 0xf ;  /* 0x0000000f0c058836 */ /* 0x000fc80000000000 */
[----:B------:R-:W-:-:S04]  /*0800*/  IMAD.IADD R19, R0, 0x1, R5 ;  /* 0x0000000100137824 */ /* 0x000fc800078e0205 */
[----:B------:R-:W-:-:S06]  /*0810*/  IMAD.WIDE R6, R19, 0x4, R6 ;  /* 0x0000000413067825 */ /* 0x000fcc00078e0206 */
[----:B------:R-:W4:Y:S01]  /*0820*/  LDG.E R7, desc[UR8][R6.64] ;  /* 0x0000000806077981 */ /* 0x000f22000c1e1900 */
[----:B------:R-:W-:-:S04]  /*0830*/  IADD3 R10, PT, PT, R10, 0x10, RZ ;  /* 0x000000100a0a7810 */ /* 0x000fc80007ffe0ff */
[----:B------:R-:W-:Y:S01]  /*0840*/  ISETP.NE.AND P1, PT, R10, RZ, PT ;  /* 0x000000ff0a00720c */ /* 0x000fe20003f25270 */
[----:B------:R-:W-:Y:S02]  /*0850*/  VIADD R12, R12, 0x10 ;  /* 0x000000100c0c7836 */ /* 0x000fe40000000000 */
[----:B------:R-:W-:Y:S01]  /*0860*/  VIADD R11, R11, 0x10 ;  /* 0x000000100b0b7836 */ /* 0x000fe20000000000 */
[----:B----4-:R-:W-:-:S04]  /*0870*/  ISETP.GE.AND P0, PT, R14, R7, PT ;  /* 0x000000070e00720c */ /* 0x010fc80003f06270 */
[----:B------:R-:W-:-:S05]  /*0880*/  SEL R5, R12, R5, !P0 ;  /* 0x000000050c057207 */ /* 0x000fca0004000000 */
[----:B------:R-:W-:Y:S05]  /*0890*/  @P1 BRA `(.L_x_1) ;  /* 0xfffffff800481947 */ /* 0x000fea000383ffff */
[----:B------:R-:W-:-:S07]  /*08a0*/  IADD3 R7, PT, PT, R12, 0x1, RZ ;  /* 0x000000010c077810 */ /* 0x000fce0007ffe0ff */
.L_x_0:
[----:B------:R-:W-:-:S13]  /*08b0*/  LOP3.LUT P0, RZ, R13, 0xf, RZ, 0xc0, !PT ;  /* 0x0000000f0dff7812 */ /* 0x000fda000780c0ff */
[----:B------:R-:W-:Y:S05]  /*08c0*/  @!P0 BRA `(.L_x_2) ;  /* 0x0000000800248947 */ /* 0x000fea0003800000 */
[----:B------:R-:W-:-:S05]  /*08d0*/  LOP3.LUT R6, RZ, R4, RZ, 0x33, !PT ;  /* 0x00000004ff067212 */ /* 0x000fca00078e33ff */
[----:B0-----:R-:W-:-:S05]  /*08e0*/  VIADD R6, R6, UR7 ;  /* 0x0000000706067c36 */ /* 0x001fca0008000000 */
[----:B------:R-:W-:-:S04]  /*08f0*/  LOP3.LUT R6, R6, 0xf, RZ, 0xc0, !PT ;  /* 0x0000000f06067812 */ /* 0x000fc800078ec0ff */
[C---:B------:R-:W-:Y:S01]  /*0900*/  LOP3.LUT P0, RZ, R6.reuse, 0x7, RZ, 0xc0, !PT ;  /* 0x0000000706ff7812 */ /* 0x040fe2000780c0ff */
[----:B------:R-:W-:-:S05]  /*0910*/  VIADD R8, R6, 0xffffffff ;  /* 0xffffffff06087836 */ /* 0x000fca0000000000 */
[----:B------:R-:W-:-:S13]  /*0920*/  ISETP.GE.U32.AND P1, PT, R8, 0x7, PT ;  /* 0x000000070800780c */ /* 0x000fda0003f26070 */
[----:B------:R-:W-:Y:S05]  /*0930*/  @!P1 BRA `(.L_x_3) ;  /* 0x0000000000e49947 */ /* 0x000fea0003800000 */
[----:B------:R-:W0:Y:S01]  /*0940*/  LDC.64 R8, c[0x0][0x380] ;  /* 0x0000e000ff087b82 */ /* 0x000e220000000a00 */
[C---:B------:R-:W-:Y:S01]  /*0950*/  IADD3 R13, PT, PT, R0.reuse, R7, RZ ;  /* 0x00000007000d7210 */ /* 0x040fe20007ffe0ff */
[----:B------:R-:W-:-:S06]  /*0960*/  IMAD.IADD R15, R0, 0x1, R5 ;  /* 0x00000001000f7824 */ /* 0x000fcc00078e0205 */
[----:B------:R-:W2:Y:S01]  /*0970*/  LDC.64 R10, c[0x0][0x380] ;  /* 0x0000e000ff0a7b82 */ /* 0x000ea20000000a00 */
[----:B0-----:R-:W-:-:S04]  /*0980*/  IMAD.WIDE.U32 R12, R13, 0x4, R8 ;  /* 0x000000040d0c7825 */ /* 0x001fc800078e0008 */
[----:B------:R-:W-:Y:S02]  /*0990*/  IMAD.WIDE R14, R15, 0x4, R8 ;  /* 0x000000040f0e7825 */ /* 0x000fe400078e0208 */
[----:B-1----:R-:W3:Y:S04]  /*09a0*/  LDG.E R12, desc[UR8][R12.64] ;  /* 0x000000080c0c7981 */ /* 0x002ee8000c1e1900 */
[----:B------:R-:W3:Y:S01]  /*09b0*/  LDG.E R15, desc[UR8][R14.64] ;  /* 0x000000080e0f7981 */ /* 0x000ee2000c1e1900 */
[----:B------:R-:W-:-:S05]  /*09c0*/  IADD3 R6, P2, PT, R0, R7, RZ ;  /* 0x0000000700067210 */ /* 0x000fca0007f5e0ff */
[----:B------:R-:W-:Y:S01]  /*09d0*/  IMAD.X R16, RZ, RZ, RZ, P2 ;  /* 0x000000ffff107224 */ /* 0x000fe200010e06ff */
[----:B---3--:R-:W-:-:S04]  /*09e0*/  ISETP.GE.AND P1, PT, R12, R15, PT ;  /* 0x0000000f0c00720c */ /* 0x008fc80003f26270 */
[----:B------:R-:W-:Y:S02]  /*09f0*/  SEL R5, R7, R5, !P1 ;  /* 0x0000000507057207 */ /* 0x000fe40004800000 */
[----:B--2---:R-:W-:Y:S02]  /*0a00*/  LEA R10, P1, R6, R10, 0x2 ;  /* 0x0000000a060a7211 */ /* 0x004fe400078210ff */
[----:B------:R-:W-:Y:S02]  /*0a10*/  IADD3 R17, PT, PT, R0, R5, RZ ;  /* 0x0000000500117210 */ /* 0x000fe40007ffe0ff */
[----:B------:R-:W-:-:S03]  /*0a20*/  LEA.HI.X R11, R6, R11, R16, 0x2, P1 ;  /* 0x0000000b060b7211 */ /* 0x000fc600008f1410 */
[----:B------:R-:W-:Y:S02]  /*0a30*/  IMAD.WIDE R16, R17, 0x4, R8 ;  /* 0x0000000411107825 */ /* 0x000fe400078e0208 */
[----:B------:R-:W2:Y:S04]  /*0a40*/  LDG.E R6, desc[UR8][R10.64+0x4] ;  /* 0x000004080a067981 */ /* 0x000ea8000c1e1900 */
[----:B------:R-:W2:Y:S02]  /*0a50*/  LDG.E R17, desc[UR8][R16.64] ;  /* 0x0000000810117981 */ /* 0x000ea4000c1e1900 */
[----:B--2---:R-:W-:Y:S02]  /*0a60*/  ISETP.GE.AND P1, PT, R6, R17, PT ;  /* 0x000000110600720c */ /* 0x004fe40003f26270 */
[----:B------:R-:W2:Y:S11]  /*0a70*/  LDG.E R6, desc[UR8][R10.64+0x8] ;  /* 0x000008080a067981 */ /* 0x000eb6000c1e1900 */
[----:B------:R-:W-:-:S04]  /*0a80*/  @!P1 VIADD R5, R7, 0x1 ;  /* 0x0000000107059836 */ /* 0x000fc80000000000 */
[----:B------:R-:W-:-:S04]  /*0a90*/  IMAD.IADD R13, R0, 0x1, R5 ;  /* 0x00000001000d7824 */ /* 0x000fc800078e0205 */
[----:B------:R-:W-:-:S06]  /*0aa0*/  IMAD.WIDE R12, R13, 0x4, R8 ;  /* 0x000000040d0c7825 */ /* 0x000fcc00078e0208 */
[----:B------:R-:W2:Y:S02]  /*0ab0*/  LDG.E R13, desc[UR8][R12.64] ;  /* 0x000000080c0d7981 */ /* 0x000ea4000c1e1900 */
[----:B--2---:R-:W-:Y:S02]  /*0ac0*/  ISETP.GE.AND P1, PT, R6, R13, PT ;  /* 0x0000000d0600720c */ /* 0x004fe40003f26270 */
[----:B------:R-:W2:Y:S11]  /*0ad0*/  LDG.E R6, desc[UR8][R10.64+0xc] ;  /* 0x00000c080a067981 */ /* 0x000eb6000c1e1900 */
[----:B------:R-:W-:-:S05]  /*0ae0*/  @!P1 IADD3 R5, PT, PT, R7, 0x2, RZ ;  /* 0x0000000207059810 */ /* 0x000fca0007ffe0ff */
[----:B------:R-:W-:-:S04]  /*0af0*/  IMAD.IADD R15, R0, 0x1, R5 ;  /* 0x00000001000f7824 */ /* 0x000fc800078e0205 */
[----:B------:R-:W-:-:S06]  /*0b00*/  IMAD.WIDE R14, R15, 0x4, R8 ;  /* 0x000000040f0e7825 */ /* 0x000fcc00078e0208 */
[----:B------:R-:W2:Y:S02]  /*0b10*/  LDG.E R15, desc[UR8][R14.64] ;  /* 0x000000080e0f7981 */ /* 0x000ea4000c1e1900 */
[----:B--2---:R-:W-:Y:S02]  /*0b20*/  ISETP.GE.AND P1, PT, R6, R15, PT ;  /* 0x0000000f0600720c */ /* 0x004fe40003f26270 */
[----:B------:R-:W2:Y:S11]  /*0b30*/  LDG.E R6, desc[UR8][R10.64+0x10] ;  /* 0x000010080a067981 */ /* 0x000eb6000c1e1900 */
[----:B------:R-:W-:-:S05]  /*0b40*/  @!P1 VIADD R5, R7, 0x3 ;  /* 0x0000000307059836 */ /* 0x000fca0000000000 */
[----:B------:R-:W-:-:S05]  /*0b50*/  IADD3 R17, PT, PT, R0, R5, RZ ;  /* 0x0000000500117210 */ /* 0x000fca0007ffe0ff */
[----:B------:R-:W-:-:S06]  /*0b60*/  IMAD.WIDE R16, R17, 0x4, R8 ;  /* 0x0000000411107825 */ /* 0x000fcc00078e0208 */
        /* <DEDUP_REMOVED lines=19> */
[----:B--2---:R-:W-:-:S13]  /*0ca0*/  ISETP.GE.AND P1, PT, R6, R9, PT ;  /* 0x000000090600720c */ /* 0x004fda0003f26270 */
[C---:B------:R-:W-:Y:S02]  /*0cb0*/  @!P1 VIADD R5, R7.reuse, 0x7 ;  /* 0x0000000707059836 */ /* 0x040fe40000000000 */
[----:B------:R-:W-:-:S07]  /*0cc0*/  VIADD R7, R7, 0x8 ;  /* 0x0000000807077836 */ /* 0x000fce0000000000 */
.L_x_3:
[----:B------:R-:W-:Y:S05]  /*0cd0*/  @!P0 BRA `(.L_x_2) ;  /* 0x0000000400208947 */ /* 0x000fea0003800000 */
[----:B------:R-:W-:-:S04]  /*0ce0*/  LOP3.LUT R6, RZ, R3, RZ, 0x33, !PT ;  /* 0x00000003ff067212 */ /* 0x000fc800078e33ff */
[----:B------:R-:W-:-:S04]  /*0cf0*/  IADD3 R6, PT, PT, R6, UR7, RZ ;  /* 0x0000000706067c10 */ /* 0x000fc8000fffe0ff */
[----:B------:R-:W-:-:S04]  /*0d00*/  LOP3.LUT R6, R6, 0xffff, RZ, 0xc0, !PT ;  /* 0x0000ffff06067812 */ /* 0x000fc800078ec0ff */
[C---:B------:R-:W-:Y:S02]  /*0d10*/  LOP3.LUT R8, R6.reuse, 0x7, RZ, 0xc0, !PT ;  /* 0x0000000706087812 */ /* 0x040fe400078ec0ff */
[----:B------:R-:W-:-:S03]  /*0d20*/  LOP3.LUT R6, R6, 0x3, RZ, 0xc0, !PT ;  /* 0x0000000306067812 */ /* 0x000fc600078ec0ff */
[----:B------:R-:W-:Y:S01]  /*0d30*/  VIADD R8, R8, 0xffffffff ;  /* 0xffffffff08087836 */ /* 0x000fe20000000000 */
[----:B------:R-:W-:-:S04]  /*0d40*/  ISETP.NE.AND P0, PT, R6, RZ, PT ;  /* 0x000000ff0600720c */ /* 0x000fc80003f05270 */
        /* <DEDUP_REMOVED lines=14> */
[----:B--2---:R-:W-:-:S03]  /*0e30*/  LEA R10, P1, R16, R10, 0x2 ;  /* 0x0000000a100a7211 */ /* 0x004fc600078210ff */
[----:B------:R-:W-:Y:S01]  /*0e40*/  IMAD.IADD R19, R0, 0x1, R5 ;  /* 0x0000000100137824 */ /* 0x000fe200078e0205 */
[----:B------:R-:W-:-:S03]  /*0e50*/  LEA.HI.X R11, R16, R11, R17, 0x2, P1 ;  /* 0x0000000b100b7211 */ /* 0x000fc600008f1411 */
[----:B------:R-:W-:Y:S02]  /*0e60*/  IMAD.WIDE R16, R19, 0x4, R8 ;  /* 0x0000000413107825 */ /* 0x000fe400078e0208 */
[----:B------:R-:W2:Y:S04]  /*0e70*/  LDG.E R12, desc[UR8][R10.64+0x4] ;  /* 0x000004080a0c7981 */ /* 0x000ea8000c1e1900 */
[----:B------:R-:W2:Y:S04]  /*0e80*/  LDG.E R17, desc[UR8][R16.64] ;  /* 0x0000000810117981 */ /* 0x000ea8000c1e1900 */
[----:B------:R-:W3:Y:S01]  /*0e90*/  LDG.E R14, desc[UR8][R10.64+0x8] ;  /* 0x000008080a0e7981 */ /* 0x000ee2000c1e1900 */
[----:B--2---:R-:W-:-:S13]  /*0ea0*/  ISETP.GE.AND P1, PT, R12, R17, PT ;  /* 0x000000110c00720c */ /* 0x004fda0003f26270 */
[----:B------:R-:W-:-:S05]  /*0eb0*/  @!P1 IADD3 R5, PT, PT, R7, 0x1, RZ ;  /* 0x0000000107059810 */ /* 0x000fca0007ffe0ff */
[----:B------:R-:W-:-:S04]  /*0ec0*/  IMAD.IADD R13, R0, 0x1, R5 ;  /* 0x00000001000d7824 */ /* 0x000fc800078e0205 */
[----:B------:R-:W-:-:S06]  /*0ed0*/  IMAD.WIDE R12, R13, 0x4, R8 ;  /* 0x000000040d0c7825 */ /* 0x000fcc00078e0208 */
[----:B------:R-:W3:Y:S02]  /*0ee0*/  LDG.E R13, desc[UR8][R12.64] ;  /* 0x000000080c0d7981 */ /* 0x000ee4000c1e1900 */
[----:B---3--:R-:W-:Y:S02]  /*0ef0*/  ISETP.GE.AND P1, PT, R14, R13, PT ;  /* 0x0000000d0e00720c */ /* 0x008fe40003f26270 */
        /* <DEDUP_REMOVED lines=8> */
.L_x_4:
[----:B------:R-:W-:Y:S05]  /*0f80*/  @!P0 BRA `(.L_x_2) ;  /* 0x0000000000748947 */ /* 0x000fea0003800000 */
[----:B------:R-:W0:Y:S01]  /*0f90*/  LDC.64 R8, c[0x0][0x380] ;  /* 0x0000e000ff087b82 */ /* 0x000e220000000a00 */
[C---:B------:R-:W-:Y:S01]  /*0fa0*/  IADD3 R13, PT, PT, R0.reuse, R5, RZ ;  /* 0x00000005000d7210 */ /* 0x040fe20007ffe0ff */
[----:B------:R-:W-:-:S04]  /*0fb0*/  IMAD.IADD R11, R0, 0x1, R7 ;  /* 0x00000001000b7824 */ /* 0x000fc800078e0207 */
[----:B0-----:R-:W-:-:S04]  /*0fc0*/  IMAD.WIDE R12, R13, 0x4, R8 ;  /* 0x000000040d0c7825 */ /* 0x001fc800078e0208 */
[----:B------:R-:W-:Y:S02]  /*0fd0*/  IMAD.WIDE.U32 R10, R11, 0x4, R8 ;  /* 0x000000040b0a7825 */ /* 0x000fe400078e0008 */
[----:B-1----:R-:W2:Y:S04]  /*0fe0*/  LDG.E R13, desc[UR8][R12.64] ;  /* 0x000000080c0d7981 */ /* 0x002ea8000c1e1900 */
[----:B------:R-:W2:Y:S01]  /*0ff0*/  LDG.E R10, desc[UR8][R10.64] ;  /* 0x000000080a0a7981 */ /* 0x000ea2000c1e1900 */
[----:B------:R-:W-:Y:S02]  /*1000*/  ISETP.NE.AND P1, PT, R6, 0x1, PT ;  /* 0x000000010600780c */ /* 0x000fe40003f25270 */
[----:B--2---:R-:W-:-:S04]  /*1010*/  ISETP.GE.AND P0, PT, R10, R13, PT ;  /* 0x0000000d0a00720c */ /* 0x004fc80003f06270 */
[----:B------:R-:W-:-:S07]  /*1020*/  SEL R5, R7, R5, !P0 ;  /* 0x0000000507057207 */ /* 0x000fce0004000000 */
[----:B------:R-:W-:Y:S05]  /*1030*/  @!P1 BRA `(.L_x_2) ;  /* 0x0000000000489947 */ /* 0x000fea0003800000 */
[----:B------:R-:W0:Y:S01]  /*1040*/  LDC.64 R16, c[0x0][0x380] ;  /* 0x0000e000ff107b82 */ /* 0x000e220000000a00 */
[C---:B------:R-:W-:Y:S01]  /*1050*/  IADD3 R11, P0, PT, R0.reuse, R7, RZ ;  /* 0x00000007000b7210 */ /* 0x040fe20007f1e0ff */
[----:B------:R-:W-:-:S03]  /*1060*/  IMAD.IADD R13, R0, 0x1, R5 ;  /* 0x00000001000d7824 */ /* 0x000fc600078e0205 */
[----:B------:R-:W-:Y:S01]  /*1070*/  IADD3.X R14, PT, PT, RZ, RZ, RZ, P0, !PT ;  /* 0x000000ffff0e7210 */ /* 0x000fe200007fe4ff */
[----:B------:R-:W-:-:S06]  /*1080*/  IMAD.WIDE R12, R13, 0x4, R8 ;  /* 0x000000040d0c7825 */ /* 0x000fcc00078e0208 */
[----:B------:R-:W2:Y:S01]  /*1090*/  LDG.E R13, desc[UR8][R12.64] ;  /* 0x000000080c0d7981 */ /* 0x000ea2000c1e1900 */
[----:B0-----:R-:W-:-:S04]  /*10a0*/  LEA R10, P0, R11, R16, 0x2 ;  /* 0x000000100b0a7211 */ /* 0x001fc800078010ff */
[----:B------:R-:W-:-:S05]  /*10b0*/  LEA.HI.X R11, R11, R17, R14, 0x2, P0 ;  /* 0x000000110b0b7211 */ /* 0x000fca00000f140e */
[----:B------:R-:W2:Y:S01]  /*10c0*/  LDG.E R14, desc[UR8][R10.64+0x4] ;  /* 0x000004080a0e7981 */ /* 0x000ea2000c1e1900 */
[----:B------:R-:W-:-:S13]  /*10d0*/  ISETP.NE.AND P1, PT, R6, 0x2, PT ;  /* 0x000000020600780c */ /* 0x000fda0003f25270 */
[----:B------:R-:W3:Y:S01]  /*10e0*/  @P1 LDG.E R6, desc[UR8][R10.64+0x8] ;  /* 0x000008080a061981 */ /* 0x000ee2000c1e1900 */
[----:B--2---:R-:W-:-:S13]  /*10f0*/  ISETP.GE.AND P0, PT, R14, R13, PT ;  /* 0x0000000d0e00720c */ /* 0x004fda0003f06270 */
[----:B------:R-:W-:-:S04]  /*1100*/  @!P0 VIADD R5, R7, 0x1 ;  /* 0x0000000107058836 */ /* 0x000fc80000000000 */
[----:B------:R-:W-:-:S04]  /*1110*/  @P1 IMAD.IADD R15, R0, 0x1, R5 ;  /* 0x00000001000f1824 */ /* 0x000fc800078e0205 */
[----:B------:R-:W-:-:S06]  /*1120*/  @P1 IMAD.WIDE R8, R15, 0x4, R8 ;  /* 0x000000040f081825 */ /* 0x000fcc00078e0208 */
[----:B------:R-:W3:Y:S02]  /*1130*/  @P1 LDG.E R9, desc[UR8][R8.64] ;  /* 0x0000000808091981 */ /* 0x000ee4000c1e1900 */
[----:B---3--:R-:W-:-:S13]  /*1140*/  ISETP.GE.OR P0, PT, R6, R9, !P1 ;  /* 0x000000090600720c */ /* 0x008fda0004f06670 */
[----:B------:R-:W-:-:S07]  /*1150*/  @!P0 IADD3 R5, PT, PT, R7, 0x2, RZ ;  /* 0x0000000207058810 */ /* 0x000fce0007ffe0ff */
.L_x_2:
[----:B------:R-:W-:-:S13]  /*1160*/  ISETP.NE.AND P0, PT, R5, UR4, PT ;  /* 0x0000000405007c0c */ /* 0x000fda000bf05270 */
[----:B------:R-:W2:Y:S01]  /*1170*/  @P0 LDC.64 R6, c[0x0][0x380] ;  /* 0x0000e000ff060b82 */ /* 0x000ea20000000a00 */
[C---:B------:R-:W-:Y:S01]  /*1180*/  @P0 IMAD.IADD R9, R0.reuse, 0x1, R5 ;  /* 0x0000000100090824 */ /* 0x040fe200078e0205 */
[----:B------:R-:W-:-:S03]  /*1190*/  @P0 IADD3 R5, PT, PT, R0, UR4, RZ ;  /* 0x0000000400050c10 */ /* 0x000fc6000fffe0ff */
[----:B--2---:R-:W-:-:S04]  /*11a0*/  @P0 IMAD.WIDE R8, R9, 0x4, R6 ;  /* 0x0000000409080825 */ /* 0x004fc800078e0206 */
[----:B------:R-:W-:Y:S01]  /*11b0*/  @P0 IMAD.WIDE.U32 R6, R5, 0x4, R6 ;  /* 0x0000000405060825 */ /* 0x000fe200078e0006 */
[----:B-1----:R-:W2:Y:S04]  /*11c0*/  @P0 LDG.E R11, desc[UR8][R8.64] ;  /* 0x00000008080b0981 */ /* 0x002ea8000c1e1900 */
[----:B------:R-:W3:Y:S01]  /*11d0*/  @P0 LDG.E R5, desc[UR8][R6.64] ;  /* 0x0000000806050981 */ /* 0x000ee2000c1e1900 */
[----:B------:R-:W-:Y:S01]  /*11e0*/  UMOV UR4, UR6 ;  /* 0x0000000600047c82 */ /* 0x000fe20008000000 */
[----:B------:R-:W-:Y:S01]  /*11f0*/  VIADD R4, R4, 0x1 ;  /* 0x0000000104047836 */ /* 0x000fe20000000000 */
[----:B------:R-:W-:Y:S01]  /*1200*/  IADD3 R3, PT, PT, R3, 0x1, RZ ;  /* 0x0000000103037810 */ /* 0x000fe20007ffe0ff */
[----:B--2---:R2:W-:Y:S04]  /*1210*/  @P0 STG.E desc[UR8][R6.64], R11 ;  /* 0x0000000b06000986 */ /* 0x0045e8000c101908 */
[----:B---3--:R2:W-:Y:S01]  /*1220*/  @P0 STG.E desc[UR8][R8.64], R5 ;  /* 0x0000000508000986 */ /* 0x0085e2000c101908 */
[----:B------:R-:W-:-:S13]  /*1230*/  ISETP.NE.AND P0, PT, R2, UR6, PT ;  /* 0x0000000602007c0c */ /* 0x000fda000bf05270 */
[----:B--2---:R-:W-:Y:S05]  /*1240*/  @P0 BRA `(.L_x_5) ;  /* 0xffffffec00a80947 */ /* 0x004fea000383ffff */
[----:B0-----:R-:W-:Y:S05]  /*1250*/  EXIT ;  /* 0x000000000000794d */ /* 0x001fea0003800000 */
.L_x_6:
[----:B------:R-:W-:-:S00]  /*1260*/  BRA `(.L_x_6) ;  /* 0xfffffffc00fc7947 */ /* 0x000fc0000383ffff */
[----:B------:R-:W-:-:S00]  /*1270*/  NOP ;  /* 0x0000000000007918 */ /* 0x000fc00000000000 */
        /* <DEDUP_REMOVED lines=8> */
.L_x_7:


//--------------------- .nv.shared.reserved.0     --------------------------
	.section	.nv.shared.reserved.0,"aw",@nobits
	.weak		__nv_reservedSMEM_offset_0_alias
	.size		__nv_reservedSMEM_offset_0_alias, 0, 64
	.other		__nv_reservedSMEM_offset_0_alias,@"STO_CUDA_RESERVED_SHARED STV_DEFAULT"
__nv_reservedSMEM_offset_0_alias:
	.zero		0
	.zero		64


//--------------------- .nv.constant0._Z19selectionSortKernelPiii --------------------------
	.section	.nv.constant0._Z19selectionSortKernelPiii,"a",@progbits
	.sectionflags	@""
	.align	4
.nv.constant0._Z19selectionSortKernelPiii:
	.zero		912


//--------------------- SYMBOLS --------------------------

	.type		.nv.reservedSmem.offset0,@object
	.size		.nv.reservedSmem.offset0,0x4
